	.headerflags	@"EF_CUDA_TEXMODE_UNIFIED EF_CUDA_64BIT_ADDRESS EF_CUDA_ACCELERATORS EF_CUDA_SM90 EF_CUDA_VIRTUAL_SM(EF_CUDA_SM90)"
	.elftype	@"ET_EXEC"


//--------------------- .nv.info                  --------------------------
	.section	.nv.info,"",@"SHT_CUDA_INFO"
	.align	4


	//----- nvinfo : EIATTR_REGCOUNT
	.align		4
        /*0000*/ 	.byte	0x04, 0x2f
        /*0002*/ 	.short	(.L_4 - .L_3)
	.align		4
.L_3:
        /*0004*/ 	.word	index@(triton_poi_fused_embedding_1)
        /*0008*/ 	.word	0x00000018


	//----- nvinfo : EIATTR_MIN_STACK_SIZE
	.align		4
.L_4:
        /*000c*/ 	.byte	0x04, 0x12
        /*000e*/ 	.short	(.L_6 - .L_5)
	.align		4
.L_5:
        /*0010*/ 	.word	index@(triton_poi_fused_embedding_1)
        /*0014*/ 	.word	0x00000000


	//----- nvinfo : EIATTR_FRAME_SIZE
	.align		4
.L_6:
        /*0018*/ 	.byte	0x04, 0x11
        /*001a*/ 	.short	(.L_8 - .L_7)
	.align		4
.L_7:
        /*001c*/ 	.word	index@(triton_poi_fused_embedding_1)
        /*0020*/ 	.word	0x00000000


	//----- nvinfo : EIATTR_MIN_STACK_SIZE
	.align		4
.L_8:
        /*0024*/ 	.byte	0x04, 0x12
        /*0026*/ 	.short	(.L_10 - .L_9)
	.align		4
.L_9:
        /*0028*/ 	.word	index@(triton_poi_fused_embedding_1)
        /*002c*/ 	.word	0x00000000
.L_10:


//--------------------- .nv.info.triton_poi_fused_embedding_1 --------------------------
	.section	.nv.info.triton_poi_fused_embedding_1,"",@"SHT_CUDA_INFO"
	.sectionflags	@""
	.align	4


	//----- nvinfo : EIATTR_CUDA_API_VERSION
	.align		4
        /*0000*/ 	.byte	0x04, 0x37
        /*0002*/ 	.short	(.L_12 - .L_11)
.L_11:
        /*0004*/ 	.word	0x0000007c


	//----- nvinfo : EIATTR_KPARAM_INFO
	.align		4
.L_12:
        /*0008*/ 	.byte	0x04, 0x17
        /*000a*/ 	.short	(.L_14 - .L_13)
.L_13:
        /*000c*/ 	.word	0x00000000
        /*0010*/ 	.short	0x0003
        /*0012*/ 	.short	0x0018
        /*0014*/ 	.byte	0x00, 0xf0, 0x11, 0x00


	//----- nvinfo : EIATTR_KPARAM_INFO
	.align		4
.L_14:
        /*0018*/ 	.byte	0x04, 0x17
        /*001a*/ 	.short	(.L_16 - .L_15)
.L_15:
        /*001c*/ 	.word	0x00000000
        /*0020*/ 	.short	0x0002
        /*0022*/ 	.short	0x0010
        /*0024*/ 	.byte	0x00, 0xf4, 0x21, 0x00


	//----- nvinfo : EIATTR_KPARAM_INFO
	.align		4
.L_16:
        /*0028*/ 	.byte	0x04, 0x17
        /*002a*/ 	.short	(.L_18 - .L_17)
.L_17:
        /*002c*/ 	.word	0x00000000
        /*0030*/ 	.short	0x0001
        /*0032*/ 	.short	0x0008
        /*0034*/ 	.byte	0x00, 0xf4, 0x21, 0x00


	//----- nvinfo : EIATTR_KPARAM_INFO
	.align		4
.L_18:
        /*0038*/ 	.byte	0x04, 0x17
        /*003a*/ 	.short	(.L_20 - .L_19)
.L_19:
        /*003c*/ 	.word	0x00000000
        /*0040*/ 	.short	0x0000
        /*0042*/ 	.short	0x0000
        /*0044*/ 	.byte	0x00, 0xf4, 0x21, 0x00


	//----- nvinfo : EIATTR_SPARSE_MMA_MASK
	.align		4
.L_20:
        /*0048*/ 	.byte	0x03, 0x50
        /*004a*/ 	.short	0x0000


	//----- nvinfo : EIATTR_MAXREG_COUNT
	.align		4
        /*004c*/ 	.byte	0x03, 0x1b
        /*004e*/ 	.short	0x00ff


	//----- nvinfo : EIATTR_EXTERNS
	.align		4
        /*0050*/ 	.byte	0x04, 0x0f
        /*0052*/ 	.short	(.L_22 - .L_21)


	//   ....[0]....
	.align		4
.L_21:
        /*0054*/ 	.word	index@(__assertfail)


	//----- nvinfo : EIATTR_SYSCALL_OFFSETS
	.align		4
.L_22:
        /*0058*/ 	.byte	0x04, 0x46
        /*005a*/ 	.short	(.L_24 - .L_23)


	//   ....[0]....
.L_23:
        /*005c*/ 	.word	0x000002c0


	//----- nvinfo : EIATTR_EXIT_INSTR_OFFSETS
	.align		4
.L_24:
        /*0060*/ 	.byte	0x04, 0x1c
        /*0062*/ 	.short	(.L_26 - .L_25)


	//   ....[0]....
.L_25:
        /*0064*/ 	.word	0x000003b0


	//   ....[1]....
        /*0068*/ 	.word	0x000003d0


	//----- nvinfo : EIATTR_REQNTID
	.align		4
.L_26:
        /*006c*/ 	.byte	0x04, 0x10
        /*006e*/ 	.short	(.L_28 - .L_27)
.L_27:
        /*0070*/ 	.word	0x00000020
        /*0074*/ 	.word	0x00000001
        /*0078*/ 	.word	0x00000001


	//----- nvinfo : EIATTR_CRS_STACK_SIZE
	.align		4
.L_28:
        /*007c*/ 	.byte	0x04, 0x1e
        /*007e*/ 	.short	(.L_30 - .L_29)
.L_29:
        /*0080*/ 	.word	0x00000000


	//----- nvinfo : EIATTR_CBANK_PARAM_SIZE
	.align		4
.L_30:
        /*0084*/ 	.byte	0x03, 0x19
        /*0086*/ 	.short	0x001c


	//----- nvinfo : EIATTR_PARAM_CBANK
	.align		4
        /*0088*/ 	.byte	0x04, 0x0a
        /*008a*/ 	.short	(.L_32 - .L_31)
	.align		4
.L_31:
        /*008c*/ 	.word	index@(.nv.constant0.triton_poi_fused_embedding_1)
        /*0090*/ 	.short	0x0210
        /*0092*/ 	.short	0x001c


	//----- nvinfo : EIATTR_SW_WAR
	.align		4
.L_32:
        /*0094*/ 	.byte	0x04, 0x36
        /*0096*/ 	.short	(.L_34 - .L_33)
.L_33:
        /*0098*/ 	.word	0x00000008
.L_34:


//--------------------- .nv.callgraph             --------------------------
	.section	.nv.callgraph,"",@"SHT_CUDA_CALLGRAPH"
	.align	4
	.sectionentsize	8
	.align		4
        /*0000*/ 	.word	0x00000000
	.align		4
        /*0004*/ 	.word	0xffffffff
	.align		4
        /*0008*/ 	.word	index@(triton_poi_fused_embedding_1)
	.align		4
        /*000c*/ 	.word	index@(__assertfail)
	.align		4
        /*0010*/ 	.word	0x00000000
	.align		4
        /*0014*/ 	.word	0xfffffffe
	.align		4
        /*0018*/ 	.word	0x00000000
	.align		4
        /*001c*/ 	.word	0xfffffffd
	.align		4
        /*0020*/ 	.word	0x00000000
	.align		4
        /*0024*/ 	.word	0xfffffffc


//--------------------- .nv.constant4             --------------------------
	.section	.nv.constant4,"a",@progbits
	.align	8
	.align		8
.nv.constant4:
        /*0000*/ 	.dword	__assertfail
	.align		8
        /*0008*/ 	.dword	assertFunc_0
	.align		8
        /*0010*/ 	.dword	assertFile_0
	.align		8
        /*0018*/ 	.dword	assertMessage_0


//--------------------- .text.triton_poi_fused_embedding_1 --------------------------
	.section	.text.triton_poi_fused_embedding_1,"ax",@progbits
	.sectionflags	@"SHF_BARRIERS=1"
	.align	128
        .global         triton_poi_fused_embedding_1
        .type           triton_poi_fused_embedding_1,@function
        .size           triton_poi_fused_embedding_1,(.L_x_6 - triton_poi_fused_embedding_1)
        .other          triton_poi_fused_embedding_1,@"STO_CUDA_ENTRY STV_DEFAULT"
triton_poi_fused_embedding_1:
.text.triton_poi_fused_embedding_1:
[----:B------:R-:W0:Y:S02]  /*0000*/  LDC R1, c[0x0][0x28] ;  /* 0x00000a00ff017b82 */ /* 0x000e240000000800 */
[----:B------:R-:W1:Y:S01]  /*0010*/  S2R R0, SR_TID.X ;  /* 0x0000000000007919 */ /* 0x000e620000002100 */
[----:B------:R-:W2:Y:S01]  /*0020*/  LDC.64 R2, c[0x0][0x210] ;  /* 0x00008400ff027b82 */ /* 0x000ea20000000a00 */
[----:B------:R-:W-:Y:S01]  /*0030*/  ULDC.64 UR4, c[0x0][0x208] ;  /* 0x0000820000047ab9 */ /* 0x000fe20000000a00 */
[----:B------:R-:W-:Y:S01]  /*0040*/  BSSY B0, `(.L_x_0) ;  /* 0x0000010000007945 */ /* 0x000fe20003800000 */
[----:B------:R-:W3:Y:S01]  /*0050*/  S2R R9, SR_CTAID.X ;  /* 0x0000000000097919 */ /* 0x000ee20000002500 */
[----:B-1----:R-:W-:-:S05]  /*0060*/  IMAD.SHL.U32 R0, R0, 0x2, RZ ;  /* 0x0000000200007824 */ /* 0x002fca00078e00ff */
[----:B------:R-:W-:-:S05]  /*0070*/  LOP3.LUT R0, R0, 0x3e, RZ, 0xc0, !PT ;  /* 0x0000003e00007812 */ /* 0x000fca00078ec0ff */
[----:B---3--:R-:W-:-:S05]  /*0080*/  IMAD R9, R9, 0x40, R0 ;  /* 0x0000004009097824 */ /* 0x008fca00078e0200 */
[----:B------:R-:W-:Y:S02]  /*0090*/  SHF.R.S32.HI R0, RZ, 0x1f, R9 ;  /* 0x0000001fff007819 */ /* 0x000fe40000011409 */
[----:B------:R-:W-:Y:S02]  /*00a0*/  ISETP.GE.AND P1, PT, R9, 0x40, PT ;  /* 0x000000400900780c */ /* 0x000fe40003f26270 */
[----:B------:R-:W-:-:S04]  /*00b0*/  LEA.HI R0, R0, R9, RZ, 0x2 ;  /* 0x0000000900007211 */ /* 0x000fc800078f10ff */
[----:B------:R-:W-:-:S04]  /*00c0*/  SHF.R.S32.HI R14, RZ, 0x2, R0 ;  /* 0x00000002ff0e7819 */ /* 0x000fc80000011400 */
[----:B------:R-:W-:-:S04]  /*00d0*/  LEA.HI R0, R14, R14, RZ, 0x2 ;  /* 0x0000000e0e007211 */ /* 0x000fc800078f10ff */
[----:B------:R-:W-:-:S05]  /*00e0*/  LOP3.LUT R5, R0, 0xfffffffc, RZ, 0xc0, !PT ;  /* 0xfffffffc00057812 */ /* 0x000fca00078ec0ff */
[----:B------:R-:W-:-:S04]  /*00f0*/  IMAD.IADD R5, R14, 0x1, -R5 ;  /* 0x000000010e057824 */ /* 0x000fc800078e0a05 */
[----:B--2---:R-:W-:Y:S01]  /*0100*/  IMAD.WIDE R2, R5, 0x8, R2 ;  /* 0x0000000805027825 */ /* 0x004fe200078e0202 */
[----:B------:R-:W-:Y:S01]  /*0110*/  CS2R R4, SRZ ;  /* 0x0000000000047805 */ /* 0x000fe2000001ff00 */
[----:B------:R-:W-:Y:S06]  /*0120*/  @P1 BRA `(.L_x_1) ;  /* 0x0000000000041947 */ /* 0x000fec0003800000 */
[----:B------:R1:W5:Y:S02]  /*0130*/  LDG.E.EL.64 R4, desc[UR4][R2.64] ;  /* 0x0000000402047981 */ /* 0x000364000c2e1b00 */
.L_x_1:
[----:B------:R-:W-:Y:S05]  /*0140*/  BSYNC B0 ;  /* 0x0000000000007941 */ /* 0x000fea0003800000 */
.L_x_0:
[----:B-1---5:R-:W-:-:S04]  /*0150*/  SHF.R.U32.HI R3, RZ, 0x1d, R5 ;  /* 0x0000001dff037819 */ /* 0x022fc80000011605 */
[----:B------:R-:W-:-:S04]  /*0160*/  LOP3.LUT R3, R3, 0x4, RZ, 0xc0, !PT ;  /* 0x0000000403037812 */ /* 0x000fc800078ec0ff */
[----:B------:R-:W-:-:S05]  /*0170*/  IADD3 R15, P0, R4, R3, RZ ;  /* 0x00000003040f7210 */ /* 0x000fca0007f1e0ff */
[----:B------:R-:W-:Y:S01]  /*0180*/  IMAD.X R16, RZ, RZ, R5, P0 ;  /* 0x000000ffff107224 */ /* 0x000fe200000e0605 */
[----:B------:R-:W-:-:S04]  /*0190*/  ISETP.GE.U32.AND P0, PT, R15, 0x4, PT ;  /* 0x000000040f00780c */ /* 0x000fc80003f06070 */
[----:B------:R-:W-:-:S04]  /*01a0*/  ISETP.GE.U32.AND.EX P0, PT, R16, RZ, PT, P0 ;  /* 0x000000ff1000720c */ /* 0x000fc80003f06100 */
[----:B------:R-:W-:-:S13]  /*01b0*/  ISETP.GT.OR P0, PT, R9, 0x3f, !P0 ;  /* 0x0000003f0900780c */ /* 0x000fda0004704670 */
[----:B------:R-:W-:Y:S05]  /*01c0*/  @P0 BRA `(.L_x_2) ;  /* 0x0000000000400947 */ /* 0x000fea0003800000 */
[----:B------:R-:W-:Y:S01]  /*01d0*/  MOV R0, 0x0 ;  /* 0x0000000000007802 */ /* 0x000fe20000000f00 */
[----:B------:R-:W-:Y:S01]  /*01e0*/  ULDC.64 UR6, c[0x4][0x18] ;  /* 0x0100060000067ab9 */ /* 0x000fe20000000a00 */
[----:B------:R-:W-:Y:S01]  /*01f0*/  ULDC.64 UR8, c[0x4][0x8] ;  /* 0x0100020000087ab9 */ /* 0x000fe20000000a00 */
[----:B------:R-:W-:Y:S01]  /*0200*/  IMAD.U32 R4, RZ, RZ, UR6 ;  /* 0x00000006ff047e24 */ /* 0x000fe2000f8e00ff */
[----:B------:R1:W2:Y:S01]  /*0210*/  LDC.64 R2, c[0x4][R0] ;  /* 0x0100000000027b82 */ /* 0x0002a20000000a00 */
[----:B------:R-:W-:Y:S01]  /*0220*/  IMAD.U32 R5, RZ, RZ, UR7 ;  /* 0x00000007ff057e24 */ /* 0x000fe2000f8e00ff */
[----:B------:R-:W-:Y:S01]  /*0230*/  ULDC.64 UR6, c[0x4][0x10] ;  /* 0x0100040000067ab9 */ /* 0x000fe20000000a00 */
[----:B-1----:R-:W-:-:S07]  /*0240*/  IMAD.U32 R10, RZ, RZ, UR8 ;  /* 0x00000008ff0a7e24 */ /* 0x002fce000f8e00ff */
[----:B------:R-:W-:Y:S01]  /*0250*/  LEPC R20, `(.L_x_2) ;  /* 0x000000007014794e */ /* 0x000fe20000000000 */
[----:B------:R-:W-:Y:S02]  /*0260*/  IMAD.U32 R6, RZ, RZ, UR6 ;  /* 0x00000006ff067e24 */ /* 0x000fe4000f8e00ff */
[----:B------:R-:W-:Y:S02]  /*0270*/  IMAD.U32 R7, RZ, RZ, UR7 ;  /* 0x00000007ff077e24 */ /* 0x000fe4000f8e00ff */
[----:B------:R-:W-:Y:S02]  /*0280*/  IMAD.U32 R11, RZ, RZ, UR9 ;  /* 0x00000009ff0b7e24 */ /* 0x000fe4000f8e00ff */
[----:B------:R-:W-:Y:S02]  /*0290*/  IMAD.MOV.U32 R8, RZ, RZ, 0x20 ;  /* 0x00000020ff087424 */ /* 0x000fe400078e00ff */
[----:B------:R-:W-:Y:S02]  /*02a0*/  IMAD.MOV.U32 R12, RZ, RZ, 0x1 ;  /* 0x00000001ff0c7424 */ /* 0x000fe400078e00ff */
[----:B------:R-:W-:-:S07]  /*02b0*/  IMAD.MOV.U32 R13, RZ, RZ, RZ ;  /* 0x000000ffff0d7224 */ /* 0x000fce00078e00ff */
[----:B0-2---:R-:W-:Y:S05]  /*02c0*/  CALL.ABS.NOINC R2 ;  /* 0x0000000002007343 */ /* 0x005fea0003c00000 */
.L_x_2:
[----:B------:R-:W1:Y:S01]  /*02d0*/  LDC.64 R2, c[0x0][0x220] ;  /* 0x00008800ff027b82 */ /* 0x000e620000000a00 */
[----:B------:R-:W-:Y:S07]  /*02e0*/  WARPSYNC.ALL ;  /* 0x0000000000007948 */ /* 0x000fee0003800000 */
[----:B------:R-:W-:Y:S01]  /*02f0*/  BAR.SYNC.DEFER_BLOCKING 0x0 ;  /* 0x0000000000007b1d */ /* 0x000fe20000010000 */
[----:B------:R-:W-:-:S05]  /*0300*/  IMAD R7, R14, -0x4, R9 ;  /* 0xfffffffc0e077824 */ /* 0x000fca00078e0209 */
[----:B------:R-:W-:Y:S01]  /*0310*/  ULDC.64 UR6, c[0x0][0x218] ;  /* 0x0000860000067ab9 */ /* 0x000fe20000000a00 */
[----:B------:R-:W-:Y:S01]  /*0320*/  BSSY B0, `(.L_x_3) ;  /* 0x0000008000007945 */ /* 0x000fe20003800000 */
[----:B------:R-:W-:-:S04]  /*0330*/  LEA R4, P0, R15, UR6, 0x4 ;  /* 0x000000060f047c11 */ /* 0x000fc8000f8020ff */
[----:B------:R-:W-:-:S03]  /*0340*/  LEA.HI.X R5, R15, UR7, R16, 0x4, P0 ;  /* 0x000000070f057c11 */ /* 0x000fc600080f2410 */
[----:B------:R-:W-:Y:S01]  /*0350*/  IMAD.WIDE R4, R7, 0x4, R4 ;  /* 0x0000000407047825 */ /* 0x000fe200078e0204 */
[----:B------:R-:W-:-:S03]  /*0360*/  CS2R R6, SRZ ;  /* 0x0000000000067805 */ /* 0x000fc6000001ff00 */
[----:B-1----:R-:W-:Y:S01]  /*0370*/  IMAD.WIDE R2, R9, 0x4, R2 ;  /* 0x0000000409027825 */ /* 0x002fe200078e0202 */
[----:B------:R-:W-:Y:S06]  /*0380*/  @P1 BRA `(.L_x_4) ;  /* 0x0000000000041947 */ /* 0x000fec0003800000 */
[----:B------:R1:W5:Y:S02]  /*0390*/  LDG.E.64 R6, desc[UR4][R4.64] ;  /* 0x0000000404067981 */ /* 0x000364000c1e1b00 */
.L_x_4:
[----:B------:R-:W-:Y:S05]  /*03a0*/  BSYNC B0 ;  /* 0x0000000000007941 */ /* 0x000fea0003800000 */
.L_x_3:
[----:B------:R-:W-:Y:S05]  /*03b0*/  @P1 EXIT ;  /* 0x000000000000194d */ /* 0x000fea0003800000 */
[----:B-----5:R-:W-:Y:S01]  /*03c0*/  STG.E.64 desc[UR4][R2.64], R6 ;  /* 0x0000000602007986 */ /* 0x020fe2000c101b04 */
[----:B------:R-:W-:Y:S05]  /*03d0*/  EXIT ;  /* 0x000000000000794d */ /* 0x000fea0003800000 */
.L_x_5:
[----:B------:R-:W-:-:S00]  /*03e0*/  BRA `(.L_x_5) ;  /* 0xfffffffc00fc7947 */ /* 0x000fc0000383ffff */
[----:B------:R-:W-:-:S00]  /*03f0*/  NOP ;  /* 0x0000000000007918 */ /* 0x000fc00000000000 */
        /* <DEDUP_REMOVED lines=8> */
.L_x_6:


//--------------------- .nv.global.init           --------------------------
	.section	.nv.global.init,"aw",@progbits
.nv.global.init:
	.type		assertFunc_0,@object
	.size		assertFunc_0,(assertMessage_0 - assertFunc_0)
assertFunc_0:
        /*0000*/ 	.byte	0x75, 0x6e, 0x6b, 0x6e, 0x6f, 0x77, 0x6e, 0x00
	.type		assertMessage_0,@object
	.size		assertMessage_0,(assertFile_0 - assertMessage_0)
assertMessage_0:
        /*0008*/ 	.byte	0x69, 0x6e, 0x64, 0x65, 0x78, 0x20, 0x6f, 0x75, 0x74, 0x20, 0x6f, 0x66, 0x20, 0x62, 0x6f, 0x75
        /*0018*/ 	.byte	0x6e, 0x64, 0x73, 0x3a, 0x20, 0x30, 0x20, 0x3c, 0x3d, 0x20, 0x74, 0x6d, 0x70, 0x34, 0x20, 0x3c
        /*0028*/ 	.byte	0x20, 0x34, 0x00
	.type		assertFile_0,@object
	.size		assertFile_0,(.L_1 - assertFile_0)
assertFile_0:
        /*002b*/ 	.byte	0x69, 0x6e, 0x64, 0x75, 0x63, 0x74, 0x6f, 0x72, 0x5f, 0x63, 0x61, 0x63, 0x68, 0x65, 0x2f, 0x69
        /*003b*/ 	.byte	0x35, 0x2f, 0x63, 0x69, 0x35, 0x63, 0x76, 0x6f, 0x6c, 0x37, 0x70, 0x6e, 0x72, 0x33, 0x33, 0x61
        /*004b*/ 	.byte	0x36, 0x73, 0x79, 0x37, 0x6b, 0x6a, 0x78, 0x36, 0x78, 0x66, 0x69, 0x73, 0x61, 0x71, 0x36, 0x64
        /*005b*/ 	.byte	0x36, 0x71, 0x79, 0x37, 0x35, 0x78, 0x74, 0x78, 0x76, 0x69, 0x67, 0x68, 0x61, 0x75, 0x75, 0x64
        /*006b*/ 	.byte	0x62, 0x61, 0x6c, 0x65, 0x66, 0x34, 0x2e, 0x70, 0x79, 0x00
.L_1:


//--------------------- .nv.constant0.triton_poi_fused_embedding_1 --------------------------
	.section	.nv.constant0.triton_poi_fused_embedding_1,"a",@progbits
	.sectionflags	@""
	.align	4
.nv.constant0.triton_poi_fused_embedding_1:
	.zero		556


//--------------------- SYMBOLS --------------------------

	.type		__assertfail,@function
